	.headerflags	@"EF_CUDA_TEXMODE_UNIFIED EF_CUDA_64BIT_ADDRESS EF_CUDA_ACCELERATORS EF_CUDA_SM90 EF_CUDA_VIRTUAL_SM(EF_CUDA_SM90)"
	.elftype	@"ET_EXEC"


//--------------------- .nv.info                  --------------------------
	.section	.nv.info,"",@"SHT_CUDA_INFO"
	.align	4


	//----- nvinfo : EIATTR_REGCOUNT
	.align		4
        /*0000*/ 	.byte	0x04, 0x2f
        /*0002*/ 	.short	(.L_1 - .L_0)
	.align		4
.L_0:
        /*0004*/ 	.word	index@(triton_poi_fused_clone_6)
        /*0008*/ 	.word	0x00000013


	//----- nvinfo : EIATTR_MIN_STACK_SIZE
	.align		4
.L_1:
        /*000c*/ 	.byte	0x04, 0x12
        /*000e*/ 	.short	(.L_3 - .L_2)
	.align		4
.L_2:
        /*0010*/ 	.word	index@(triton_poi_fused_clone_6)
        /*0014*/ 	.word	0x00000000


	//----- nvinfo : EIATTR_FRAME_SIZE
	.align		4
.L_3:
        /*0018*/ 	.byte	0x04, 0x11
        /*001a*/ 	.short	(.L_5 - .L_4)
	.align		4
.L_4:
        /*001c*/ 	.word	index@(triton_poi_fused_clone_6)
        /*0020*/ 	.word	0x00000000


	//----- nvinfo : EIATTR_MIN_STACK_SIZE
	.align		4
.L_5:
        /*0024*/ 	.byte	0x04, 0x12
        /*0026*/ 	.short	(.L_7 - .L_6)
	.align		4
.L_6:
        /*0028*/ 	.word	index@(triton_poi_fused_clone_6)
        /*002c*/ 	.word	0x00000000
.L_7:


//--------------------- .nv.info.triton_poi_fused_clone_6 --------------------------
	.section	.nv.info.triton_poi_fused_clone_6,"",@"SHT_CUDA_INFO"
	.sectionflags	@""
	.align	4


	//----- nvinfo : EIATTR_CUDA_API_VERSION
	.align		4
        /*0000*/ 	.byte	0x04, 0x37
        /*0002*/ 	.short	(.L_9 - .L_8)
.L_8:
        /*0004*/ 	.word	0x0000007c


	//----- nvinfo : EIATTR_KPARAM_INFO
	.align		4
.L_9:
        /*0008*/ 	.byte	0x04, 0x17
        /*000a*/ 	.short	(.L_11 - .L_10)
.L_10:
        /*000c*/ 	.word	0x00000000
        /*0010*/ 	.short	0x0004
        /*0012*/ 	.short	0x001c
        /*0014*/ 	.byte	0x00, 0xf0, 0x11, 0x00


	//----- nvinfo : EIATTR_KPARAM_INFO
	.align		4
.L_11:
        /*0018*/ 	.byte	0x04, 0x17
        /*001a*/ 	.short	(.L_13 - .L_12)
.L_12:
        /*001c*/ 	.word	0x00000000
        /*0020*/ 	.short	0x0003
        /*0022*/ 	.short	0x0018
        /*0024*/ 	.byte	0x00, 0xf0, 0x11, 0x00


	//----- nvinfo : EIATTR_KPARAM_INFO
	.align		4
.L_13:
        /*0028*/ 	.byte	0x04, 0x17
        /*002a*/ 	.short	(.L_15 - .L_14)
.L_14:
        /*002c*/ 	.word	0x00000000
        /*0030*/ 	.short	0x0002
        /*0032*/ 	.short	0x0010
        /*0034*/ 	.byte	0x00, 0xf4, 0x21, 0x00


	//----- nvinfo : EIATTR_KPARAM_INFO
	.align		4
.L_15:
        /*0038*/ 	.byte	0x04, 0x17
        /*003a*/ 	.short	(.L_17 - .L_16)
.L_16:
        /*003c*/ 	.word	0x00000000
        /*0040*/ 	.short	0x0001
        /*0042*/ 	.short	0x0008
        /*0044*/ 	.byte	0x00, 0xf4, 0x21, 0x00


	//----- nvinfo : EIATTR_KPARAM_INFO
	.align		4
.L_17:
        /*0048*/ 	.byte	0x04, 0x17
        /*004a*/ 	.short	(.L_19 - .L_18)
.L_18:
        /*004c*/ 	.word	0x00000000
        /*0050*/ 	.short	0x0000
        /*0052*/ 	.short	0x0000
        /*0054*/ 	.byte	0x00, 0xf4, 0x21, 0x00


	//----- nvinfo : EIATTR_SPARSE_MMA_MASK
	.align		4
.L_19:
        /*0058*/ 	.byte	0x03, 0x50
        /*005a*/ 	.short	0x0000


	//----- nvinfo : EIATTR_MAXREG_COUNT
	.align		4
        /*005c*/ 	.byte	0x03, 0x1b
        /*005e*/ 	.short	0x00ff


	//----- nvinfo : EIATTR_EXIT_INSTR_OFFSETS
	.align		4
        /*0060*/ 	.byte	0x04, 0x1c
        /*0062*/ 	.short	(.L_21 - .L_20)


	//   ....[0]....
.L_20:
        /*0064*/ 	.word	0x00000350


	//   ....[1]....
        /*0068*/ 	.word	0x000003c0


	//----- nvinfo : EIATTR_REQNTID
	.align		4
.L_21:
        /*006c*/ 	.byte	0x04, 0x10
        /*006e*/ 	.short	(.L_23 - .L_22)
.L_22:
        /*0070*/ 	.word	0x00000020
        /*0074*/ 	.word	0x00000001
        /*0078*/ 	.word	0x00000001


	//----- nvinfo : EIATTR_CBANK_PARAM_SIZE
	.align		4
.L_23:
        /*007c*/ 	.byte	0x03, 0x19
        /*007e*/ 	.short	0x0020


	//----- nvinfo : EIATTR_PARAM_CBANK
	.align		4
        /*0080*/ 	.byte	0x04, 0x0a
        /*0082*/ 	.short	(.L_25 - .L_24)
	.align		4
.L_24:
        /*0084*/ 	.word	index@(.nv.constant0.triton_poi_fused_clone_6)
        /*0088*/ 	.short	0x0210
        /*008a*/ 	.short	0x0020


	//----- nvinfo : EIATTR_SW_WAR
	.align		4
.L_25:
        /*008c*/ 	.byte	0x04, 0x36
        /*008e*/ 	.short	(.L_27 - .L_26)
.L_26:
        /*0090*/ 	.word	0x00000008
.L_27:


//--------------------- .nv.callgraph             --------------------------
	.section	.nv.callgraph,"",@"SHT_CUDA_CALLGRAPH"
	.align	4
	.sectionentsize	8
	.align		4
        /*0000*/ 	.word	0x00000000
	.align		4
        /*0004*/ 	.word	0xffffffff
	.align		4
        /*0008*/ 	.word	0x00000000
	.align		4
        /*000c*/ 	.word	0xfffffffe
	.align		4
        /*0010*/ 	.word	0x00000000
	.align		4
        /*0014*/ 	.word	0xfffffffd
	.align		4
        /*0018*/ 	.word	0x00000000
	.align		4
        /*001c*/ 	.word	0xfffffffc


//--------------------- .text.triton_poi_fused_clone_6 --------------------------
	.section	.text.triton_poi_fused_clone_6,"ax",@progbits
	.sectionflags	@"SHF_BARRIERS=1"
	.align	128
        .global         triton_poi_fused_clone_6
        .type           triton_poi_fused_clone_6,@function
        .size           triton_poi_fused_clone_6,(.L_x_1 - triton_poi_fused_clone_6)
        .other          triton_poi_fused_clone_6,@"STO_CUDA_ENTRY STV_DEFAULT"
triton_poi_fused_clone_6:
.text.triton_poi_fused_clone_6:
[----:B------:R-:W0:Y:S02]  /*0000*/  LDC R1, c[0x0][0x28] ;  /* 0x00000a00ff017b82 */ /* 0x000e240000000800 */
[----:B------:R-:W1:Y:S01]  /*0010*/  S2R R0, SR_CTAID.Y ;  /* 0x0000000000007919 */ /* 0x000e620000002600 */
[----:B------:R-:W2:Y:S01]  /*0020*/  LDC.64 R2, c[0x0][0x210] ;  /* 0x00008400ff027b82 */ /* 0x000ea20000000a00 */
[----:B------:R-:W-:Y:S01]  /*0030*/  ULDC.64 UR6, c[0x0][0x208] ;  /* 0x0000820000067ab9 */ /* 0x000fe20000000a00 */
[----:B------:R-:W3:Y:S01]  /*0040*/  S2R R16, SR_TID.X ;  /* 0x0000000000107919 */ /* 0x000ee20000002100 */
[----:B------:R-:W4:Y:S05]  /*0050*/  S2R R8, SR_CTAID.X ;  /* 0x0000000000087919 */ /* 0x000f2a0000002500 */
[----:B------:R-:W5:Y:S01]  /*0060*/  LDC.64 R4, c[0x0][0x218] ;  /* 0x00008600ff047b82 */ /* 0x000f620000000a00 */
[----:B-1----:R-:W-:-:S02]  /*0070*/  IMAD.SHL.U32 R0, R0, 0x10, RZ ;  /* 0x0000001000007824 */ /* 0x002fc400078e00ff */
[----:B---3--:R-:W-:Y:S01]  /*0080*/  IMAD.SHL.U32 R7, R16, 0x2, RZ ;  /* 0x0000000210077824 */ /* 0x008fe200078e00ff */
[----:B------:R-:W-:Y:S01]  /*0090*/  SHF.R.U32.HI R11, RZ, 0x3, R16 ;  /* 0x00000003ff0b7819 */ /* 0x000fe20000011610 */
[----:B----4-:R-:W-:-:S03]  /*00a0*/  IMAD.SHL.U32 R8, R8, 0x4, RZ ;  /* 0x0000000408087824 */ /* 0x010fc600078e00ff */
[----:B------:R-:W-:Y:S02]  /*00b0*/  LOP3.LUT R6, R0, 0xe, R7, 0xf8, !PT ;  /* 0x0000000e00067812 */ /* 0x000fe400078ef807 */
[----:B------:R-:W-:Y:S02]  /*00c0*/  SGXT.U32 R11, R11, 0x2 ;  /* 0x000000020b0b781a */ /* 0x000fe40000000000 */
[----:B------:R-:W-:Y:S02]  /*00d0*/  SHF.R.S32.HI R9, RZ, 0x1f, R6 ;  /* 0x0000001fff097819 */ /* 0x000fe40000011406 */
[----:B------:R-:W-:Y:S02]  /*00e0*/  ISETP.GE.AND P1, PT, R6, 0x10, PT ;  /* 0x000000100600780c */ /* 0x000fe40003f26270 */
[----:B------:R-:W-:Y:S02]  /*00f0*/  LEA.HI R10, R9, R6, RZ, 0x2 ;  /* 0x00000006090a7211 */ /* 0x000fe400078f10ff */
[----:B------:R-:W-:-:S02]  /*0100*/  LOP3.LUT R9, R8, R11, RZ, 0xfc, !PT ;  /* 0x0000000b08097212 */ /* 0x000fc400078efcff */
[C---:B------:R-:W-:Y:S01]  /*0110*/  LOP3.LUT R13, R10.reuse, 0xfffffffc, RZ, 0xc0, !PT ;  /* 0xfffffffc0a0d7812 */ /* 0x040fe200078ec0ff */
[----:B------:R-:W-:Y:S01]  /*0120*/  IMAD.SHL.U32 R10, R10, 0x4, RZ ;  /* 0x000000040a0a7824 */ /* 0x000fe200078e00ff */
[----:B------:R-:W-:-:S03]  /*0130*/  ISETP.GE.AND P0, PT, R9, 0x4, PT ;  /* 0x000000040900780c */ /* 0x000fc60003f06270 */
[----:B------:R-:W-:Y:S01]  /*0140*/  IMAD.IADD R13, R6, 0x1, -R13 ;  /* 0x00000001060d7824 */ /* 0x000fe200078e0a0d */
[----:B------:R-:W-:Y:S02]  /*0150*/  LOP3.LUT R15, R10, 0xfffffff0, RZ, 0xc0, !PT ;  /* 0xfffffff00a0f7812 */ /* 0x000fe400078ec0ff */
[----:B------:R-:W-:Y:S01]  /*0160*/  ISETP.LT.AND P0, PT, R6, 0x10, !P0 ;  /* 0x000000100600780c */ /* 0x000fe20004701270 */
[----:B------:R-:W-:Y:S02]  /*0170*/  IMAD R10, R9, 0x4, R13 ;  /* 0x00000004090a7824 */ /* 0x000fe400078e020d */
[----:B-----5:R-:W-:Y:S01]  /*0180*/  IMAD.WIDE R4, R13, 0x4, R4 ;  /* 0x000000040d047825 */ /* 0x020fe200078e0204 */
[----:B------:R-:W-:-:S03]  /*0190*/  CS2R R12, SRZ ;  /* 0x00000000000c7805 */ /* 0x000fc6000001ff00 */
[----:B------:R-:W-:-:S04]  /*01a0*/  IMAD.IADD R15, R10, 0x1, R15 ;  /* 0x000000010a0f7824 */ /* 0x000fc800078e020f */
[----:B--2---:R-:W-:Y:S01]  /*01b0*/  IMAD.WIDE R2, R15, 0x4, R2 ;  /* 0x000000040f027825 */ /* 0x004fe200078e0202 */
[----:B------:R-:W-:-:S04]  /*01c0*/  CS2R R14, SRZ ;  /* 0x00000000000e7805 */ /* 0x000fc8000001ff00 */
[----:B------:R-:W2:Y:S04]  /*01d0*/  @P0 LDG.E.EL.64 R12, desc[UR6][R2.64] ;  /* 0x00000006020c0981 */ /* 0x000ea8000c2e1b00 */
[----:B------:R-:W2:Y:S01]  /*01e0*/  @!P1 LDG.E.EL.64 R14, desc[UR6][R4.64] ;  /* 0x00000006040e9981 */ /* 0x000ea2000c2e1b00 */
[----:B------:R-:W1:Y:S01]  /*01f0*/  S2UR UR5, SR_CgaCtaId ;  /* 0x00000000000579c3 */ /* 0x000e620000008800 */
[----:B------:R-:W-:Y:S01]  /*0200*/  IMAD.SHL.U32 R6, R16, 0x8, RZ ;  /* 0x0000000810067824 */ /* 0x000fe200078e00ff */
[----:B------:R-:W-:-:S04]  /*0210*/  UMOV UR4, 0x400 ;  /* 0x0000040000047882 */ /* 0x000fc80000000000 */
[----:B------:R-:W-:Y:S02]  /*0220*/  LOP3.LUT R10, R6, 0x38, RZ, 0xc0, !PT ;  /* 0x00000038060a7812 */ /* 0x000fe400078ec0ff */
[----:B------:R-:W-:Y:S01]  /*0230*/  LOP3.LUT R11, R11, 0x38, R6, 0xf8, !PT ;  /* 0x000000380b0b7812 */ /* 0x000fe200078ef806 */
[----:B-1----:R-:W-:-:S06]  /*0240*/  UPRMT UR4, UR5, 0x654, UR4 ;  /* 0x0000065405047896 */ /* 0x002fcc0008000004 */
[----:B------:R-:W-:-:S04]  /*0250*/  VIADD R10, R10, UR4 ;  /* 0x000000040a0a7c36 */ /* 0x000fc80008000000 */
[----:B------:R-:W-:Y:S01]  /*0260*/  IMAD R10, R11, 0x4, R10 ;  /* 0x000000040b0a7824 */ /* 0x000fe200078e020a */
[----:B------:R-:W-:Y:S02]  /*0270*/  SHF.R.U32.HI R9, RZ, 0x1, R16 ;  /* 0x00000001ff097819 */ /* 0x000fe40000011610 */
[----:B------:R-:W-:Y:S02]  /*0280*/  LOP3.LUT R8, R8, 0x2, R7, 0xf8, !PT ;  /* 0x0000000208087812 */ /* 0x000fe400078ef807 */
[----:B------:R-:W-:Y:S02]  /*0290*/  SGXT.U32 R9, R9, 0x4 ;  /* 0x000000040909781a */ /* 0x000fe40000000000 */
[----:B------:R-:W-:Y:S02]  /*02a0*/  ISETP.GE.AND P0, PT, R8, 0x4, PT ;  /* 0x000000040800780c */ /* 0x000fe40003f06270 */
[----:B------:R-:W-:-:S04]  /*02b0*/  LOP3.LUT R9, R0, R9, RZ, 0xfc, !PT ;  /* 0x0000000900097212 */ /* 0x000fc800078efcff */
[----:B------:R-:W-:Y:S02]  /*02c0*/  ISETP.LT.AND P0, PT, R9, 0x10, !P0 ;  /* 0x000000100900780c */ /* 0x000fe40004701270 */
[----:B------:R-:W-:Y:S02]  /*02d0*/  LOP3.LUT R7, R7, 0x3c, RZ, 0xc0, !PT ;  /* 0x0000003c07077812 */ /* 0x000fe400078ec0ff */
[----:B------:R-:W-:-:S04]  /*02e0*/  LOP3.LUT R6, R6, 0xf8, RZ, 0xc0, !PT ;  /* 0x000000f806067812 */ /* 0x000fc800078ec0ff */
[----:B------:R-:W-:Y:S01]  /*02f0*/  IADD3 R6, R6, UR4, R7 ;  /* 0x0000000406067c10 */ /* 0x000fe2000fffe007 */
[----:B--2---:R-:W-:Y:S01]  /*0300*/  FADD R12, R14, R12 ;  /* 0x0000000c0e0c7221 */ /* 0x004fe20000000000 */
[----:B------:R-:W-:-:S04]  /*0310*/  FADD R13, R15, R13 ;  /* 0x0000000d0f0d7221 */ /* 0x000fc80000000000 */
[----:B------:R1:W-:Y:S04]  /*0320*/  STS [R10], R12 ;  /* 0x0000000c0a007388 */ /* 0x0003e80000000800 */
[----:B------:R1:W-:Y:S01]  /*0330*/  STS [R10+0x14], R13 ;  /* 0x0000140d0a007388 */ /* 0x0003e20000000800 */
[----:B------:R-:W-:Y:S06]  /*0340*/  BAR.SYNC.DEFER_BLOCKING 0x0 ;  /* 0x0000000000007b1d */ /* 0x000fec0000010000 */
[----:B-1----:R-:W-:Y:S05]  /*0350*/  @!P0 EXIT ;  /* 0x000000000000894d */ /* 0x002fea0003800000 */
[----:B------:R-:W-:Y:S01]  /*0360*/  LDS R4, [R6] ;  /* 0x0000000006047984 */ /* 0x000fe20000000800 */
[----:B------:R-:W0:Y:S01]  /*0370*/  LDC.64 R2, c[0x0][0x220] ;  /* 0x00008800ff027b82 */ /* 0x000e220000000a00 */
[----:B------:R-:W-:Y:S02]  /*0380*/  IMAD R9, R9, 0x4, R8 ;  /* 0x0000000409097824 */ /* 0x000fe400078e0208 */
[----:B------:R-:W1:Y:S02]  /*0390*/  LDS R5, [R6+0x4] ;  /* 0x0000040006057984 */ /* 0x000e640000000800 */
[----:B0-----:R-:W-:-:S05]  /*03a0*/  IMAD.WIDE R2, R9, 0x4, R2 ;  /* 0x0000000409027825 */ /* 0x001fca00078e0202 */
[----:B-1----:R-:W-:Y:S01]  /*03b0*/  STG.E.64 desc[UR6][R2.64], R4 ;  /* 0x0000000402007986 */ /* 0x002fe2000c101b06 */
[----:B------:R-:W-:Y:S05]  /*03c0*/  EXIT ;  /* 0x000000000000794d */ /* 0x000fea0003800000 */
.L_x_0:
[----:B------:R-:W-:-:S00]  /*03d0*/  BRA `(.L_x_0) ;  /* 0xfffffffc00fc7947 */ /* 0x000fc0000383ffff */
[----:B------:R-:W-:-:S00]  /*03e0*/  NOP ;  /* 0x0000000000007918 */ /* 0x000fc00000000000 */
        /* <DEDUP_REMOVED lines=9> */
.L_x_1:


//--------------------- .nv.shared.triton_poi_fused_clone_6 --------------------------
	.section	.nv.shared.triton_poi_fused_clone_6,"aw",@nobits
	.sectionflags	@""
	.align	16
	.zero		1024


//--------------------- .nv.constant0.triton_poi_fused_clone_6 --------------------------
	.section	.nv.constant0.triton_poi_fused_clone_6,"a",@progbits
	.sectionflags	@""
	.align	4
.nv.constant0.triton_poi_fused_clone_6:
	.zero		560
